	.headerflags	@"EF_CUDA_TEXMODE_UNIFIED EF_CUDA_64BIT_ADDRESS EF_CUDA_ACCELERATORS EF_CUDA_SM90 EF_CUDA_VIRTUAL_SM(EF_CUDA_SM90)"
	.elftype	@"ET_EXEC"


//--------------------- .nv.info                  --------------------------
	.section	.nv.info,"",@"SHT_CUDA_INFO"
	.align	4


	//----- nvinfo : EIATTR_REGCOUNT
	.align		4
        /*0000*/ 	.byte	0x04, 0x2f
        /*0002*/ 	.short	(.L_1 - .L_0)
	.align		4
.L_0:
        /*0004*/ 	.word	index@(triton_poi_fused_relu_5)
        /*0008*/ 	.word	0x0000000c


	//----- nvinfo : EIATTR_MIN_STACK_SIZE
	.align		4
.L_1:
        /*000c*/ 	.byte	0x04, 0x12
        /*000e*/ 	.short	(.L_3 - .L_2)
	.align		4
.L_2:
        /*0010*/ 	.word	index@(triton_poi_fused_relu_5)
        /*0014*/ 	.word	0x00000000


	//----- nvinfo : EIATTR_FRAME_SIZE
	.align		4
.L_3:
        /*0018*/ 	.byte	0x04, 0x11
        /*001a*/ 	.short	(.L_5 - .L_4)
	.align		4
.L_4:
        /*001c*/ 	.word	index@(triton_poi_fused_relu_5)
        /*0020*/ 	.word	0x00000000


	//----- nvinfo : EIATTR_MIN_STACK_SIZE
	.align		4
.L_5:
        /*0024*/ 	.byte	0x04, 0x12
        /*0026*/ 	.short	(.L_7 - .L_6)
	.align		4
.L_6:
        /*0028*/ 	.word	index@(triton_poi_fused_relu_5)
        /*002c*/ 	.word	0x00000000
.L_7:


//--------------------- .nv.info.triton_poi_fused_relu_5 --------------------------
	.section	.nv.info.triton_poi_fused_relu_5,"",@"SHT_CUDA_INFO"
	.sectionflags	@""
	.align	4


	//----- nvinfo : EIATTR_CUDA_API_VERSION
	.align		4
        /*0000*/ 	.byte	0x04, 0x37
        /*0002*/ 	.short	(.L_9 - .L_8)
.L_8:
        /*0004*/ 	.word	0x0000007c


	//----- nvinfo : EIATTR_KPARAM_INFO
	.align		4
.L_9:
        /*0008*/ 	.byte	0x04, 0x17
        /*000a*/ 	.short	(.L_11 - .L_10)
.L_10:
        /*000c*/ 	.word	0x00000000
        /*0010*/ 	.short	0x0002
        /*0012*/ 	.short	0x0010
        /*0014*/ 	.byte	0x00, 0xf0, 0x11, 0x00


	//----- nvinfo : EIATTR_KPARAM_INFO
	.align		4
.L_11:
        /*0018*/ 	.byte	0x04, 0x17
        /*001a*/ 	.short	(.L_13 - .L_12)
.L_12:
        /*001c*/ 	.word	0x00000000
        /*0020*/ 	.short	0x0001
        /*0022*/ 	.short	0x0008
        /*0024*/ 	.byte	0x00, 0xf4, 0x21, 0x00


	//----- nvinfo : EIATTR_KPARAM_INFO
	.align		4
.L_13:
        /*0028*/ 	.byte	0x04, 0x17
        /*002a*/ 	.short	(.L_15 - .L_14)
.L_14:
        /*002c*/ 	.word	0x00000000
        /*0030*/ 	.short	0x0000
        /*0032*/ 	.short	0x0000
        /*0034*/ 	.byte	0x00, 0xf4, 0x21, 0x00


	//----- nvinfo : EIATTR_SPARSE_MMA_MASK
	.align		4
.L_15:
        /*0038*/ 	.byte	0x03, 0x50
        /*003a*/ 	.short	0x0000


	//----- nvinfo : EIATTR_MAXREG_COUNT
	.align		4
        /*003c*/ 	.byte	0x03, 0x1b
        /*003e*/ 	.short	0x00ff


	//----- nvinfo : EIATTR_EXIT_INSTR_OFFSETS
	.align		4
        /*0040*/ 	.byte	0x04, 0x1c
        /*0042*/ 	.short	(.L_17 - .L_16)


	//   ....[0]....
.L_16:
        /*0044*/ 	.word	0x00000190


	//   ....[1]....
        /*0048*/ 	.word	0x000001b0


	//----- nvinfo : EIATTR_REQNTID
	.align		4
.L_17:
        /*004c*/ 	.byte	0x04, 0x10
        /*004e*/ 	.short	(.L_19 - .L_18)
.L_18:
        /*0050*/ 	.word	0x00000080
        /*0054*/ 	.word	0x00000001
        /*0058*/ 	.word	0x00000001


	//----- nvinfo : EIATTR_CBANK_PARAM_SIZE
	.align		4
.L_19:
        /*005c*/ 	.byte	0x03, 0x19
        /*005e*/ 	.short	0x0014


	//----- nvinfo : EIATTR_PARAM_CBANK
	.align		4
        /*0060*/ 	.byte	0x04, 0x0a
        /*0062*/ 	.short	(.L_21 - .L_20)
	.align		4
.L_20:
        /*0064*/ 	.word	index@(.nv.constant0.triton_poi_fused_relu_5)
        /*0068*/ 	.short	0x0210
        /*006a*/ 	.short	0x0014


	//----- nvinfo : EIATTR_SW_WAR
	.align		4
.L_21:
        /*006c*/ 	.byte	0x04, 0x36
        /*006e*/ 	.short	(.L_23 - .L_22)
.L_22:
        /*0070*/ 	.word	0x00000008
.L_23:


//--------------------- .nv.callgraph             --------------------------
	.section	.nv.callgraph,"",@"SHT_CUDA_CALLGRAPH"
	.align	4
	.sectionentsize	8
	.align		4
        /*0000*/ 	.word	0x00000000
	.align		4
        /*0004*/ 	.word	0xffffffff
	.align		4
        /*0008*/ 	.word	0x00000000
	.align		4
        /*000c*/ 	.word	0xfffffffe
	.align		4
        /*0010*/ 	.word	0x00000000
	.align		4
        /*0014*/ 	.word	0xfffffffd
	.align		4
        /*0018*/ 	.word	0x00000000
	.align		4
        /*001c*/ 	.word	0xfffffffc


//--------------------- .text.triton_poi_fused_relu_5 --------------------------
	.section	.text.triton_poi_fused_relu_5,"ax",@progbits
	.align	128
        .global         triton_poi_fused_relu_5
        .type           triton_poi_fused_relu_5,@function
        .size           triton_poi_fused_relu_5,(.L_x_1 - triton_poi_fused_relu_5)
        .other          triton_poi_fused_relu_5,@"STO_CUDA_ENTRY STV_DEFAULT"
triton_poi_fused_relu_5:
.text.triton_poi_fused_relu_5:
[----:B------:R-:W0:Y:S02]  /*0000*/  LDC R1, c[0x0][0x28] ;  /* 0x00000a00ff017b82 */ /* 0x000e240000000800 */
[----:B------:R-:W1:Y:S01]  /*0010*/  S2R R0, SR_TID.X ;  /* 0x0000000000007919 */ /* 0x000e620000002100 */
[----:B------:R-:W2:Y:S01]  /*0020*/  LDC.64 R2, c[0x0][0x210] ;  /* 0x00008400ff027b82 */ /* 0x000ea20000000a00 */
[----:B------:R-:W-:Y:S01]  /*0030*/  ULDC.64 UR4, c[0x0][0x208] ;  /* 0x0000820000047ab9 */ /* 0x000fe20000000a00 */
[----:B------:R-:W3:Y:S06]  /*0040*/  S2R R7, SR_CTAID.X ;  /* 0x0000000000077919 */ /* 0x000eec0000002500 */
[----:B------:R-:W4:Y:S01]  /*0050*/  LDC.64 R4, c[0x0][0x218] ;  /* 0x00008600ff047b82 */ /* 0x000f220000000a00 */
[----:B-1----:R-:W-:-:S05]  /*0060*/  IMAD.SHL.U32 R0, R0, 0x2, RZ ;  /* 0x0000000200007824 */ /* 0x002fca00078e00ff */
[----:B------:R-:W-:-:S05]  /*0070*/  LOP3.LUT R0, R0, 0xfe, RZ, 0xc0, !PT ;  /* 0x000000fe00007812 */ /* 0x000fca00078ec0ff */
[----:B---3--:R-:W-:-:S04]  /*0080*/  IMAD R7, R7, 0x100, R0 ;  /* 0x0000010007077824 */ /* 0x008fc800078e0200 */
[C---:B------:R-:W-:Y:S01]  /*0090*/  IMAD.HI R0, R7.reuse, 0x2aaaaaab, RZ ;  /* 0x2aaaaaab07007827 */ /* 0x040fe200078e02ff */
[----:B------:R-:W-:-:S03]  /*00a0*/  ISETP.GE.AND P2, PT, R7, 0x180, PT ;  /* 0x000001800700780c */ /* 0x000fc60003f46270 */
[----:B--2---:R-:W-:Y:S01]  /*00b0*/  IMAD.WIDE R2, R7, 0x4, R2 ;  /* 0x0000000407027825 */ /* 0x004fe200078e0202 */
[----:B------:R-:W-:-:S05]  /*00c0*/  LEA.HI R0, R0, R0, RZ, 0x1 ;  /* 0x0000000000007211 */ /* 0x000fca00078f08ff */
[----:B------:R-:W-:Y:S01]  /*00d0*/  IMAD R9, R0, -0x6, R7 ;  /* 0xfffffffa00097824 */ /* 0x000fe200078e0207 */
[----:B------:R-:W-:-:S03]  /*00e0*/  CS2R R6, SRZ ;  /* 0x0000000000067805 */ /* 0x000fc6000001ff00 */
[----:B----4-:R-:W-:Y:S01]  /*00f0*/  IMAD.WIDE R4, R9, 0x4, R4 ;  /* 0x0000000409047825 */ /* 0x010fe200078e0204 */
[----:B------:R-:W-:Y:S02]  /*0100*/  CS2R R8, SRZ ;  /* 0x0000000000087805 */ /* 0x000fe4000001ff00 */
[----:B------:R-:W2:Y:S04]  /*0110*/  @!P2 LDG.E.64 R6, desc[UR4][R2.64] ;  /* 0x000000040206a981 */ /* 0x000ea8000c1e1b00 */
[----:B------:R-:W2:Y:S02]  /*0120*/  @!P2 LDG.E.EL.64 R8, desc[UR4][R4.64] ;  /* 0x000000040408a981 */ /* 0x000ea4000c2e1b00 */
[----:B--2---:R-:W-:Y:S01]  /*0130*/  FSETP.GEU.AND P0, PT, R6, -R8, PT ;  /* 0x800000080600720b */ /* 0x004fe20003f0e000 */
[----:B------:R-:W-:Y:S01]  /*0140*/  FADD R6, R8, R6 ;  /* 0x0000000608067221 */ /* 0x000fe20000000000 */
[----:B------:R-:W-:Y:S01]  /*0150*/  FADD R0, R9, R7 ;  /* 0x0000000709007221 */ /* 0x000fe20000000000 */
[----:B------:R-:W-:-:S03]  /*0160*/  FSETP.GEU.AND P1, PT, R7, -R9, PT ;  /* 0x800000090700720b */ /* 0x000fc60003f2e000 */
[----:B------:R-:W-:Y:S02]  /*0170*/  FSEL R6, R6, RZ, P0 ;  /* 0x000000ff06067208 */ /* 0x000fe40000000000 */
[----:B------:R-:W-:Y:S01]  /*0180*/  FSEL R7, R0, RZ, P1 ;  /* 0x000000ff00077208 */ /* 0x000fe20000800000 */
[----:B------:R-:W-:Y:S07]  /*0190*/  @P2 EXIT ;  /* 0x000000000000294d */ /* 0x000fee0003800000 */
[----:B------:R-:W-:Y:S01]  /*01a0*/  STG.E.64 desc[UR4][R2.64], R6 ;  /* 0x0000000602007986 */ /* 0x000fe2000c101b04 */
[----:B------:R-:W-:Y:S05]  /*01b0*/  EXIT ;  /* 0x000000000000794d */ /* 0x000fea0003800000 */
.L_x_0:
[----:B------:R-:W-:-:S00]  /*01c0*/  BRA `(.L_x_0) ;  /* 0xfffffffc00fc7947 */ /* 0x000fc0000383ffff */
[----:B------:R-:W-:-:S00]  /*01d0*/  NOP ;  /* 0x0000000000007918 */ /* 0x000fc00000000000 */
        /* <DEDUP_REMOVED lines=10> */
.L_x_1:


//--------------------- .nv.constant0.triton_poi_fused_relu_5 --------------------------
	.section	.nv.constant0.triton_poi_fused_relu_5,"a",@progbits
	.sectionflags	@""
	.align	4
.nv.constant0.triton_poi_fused_relu_5:
	.zero		548
